//
// Generated by NVIDIA NVVM Compiler
//
// Compiler Build ID: CL-36424714
// Cuda compilation tools, release 13.0, V13.0.88
// Based on NVVM 20.0.0
//

.version 9.0
.target sm_100
.address_size 64

	// .globl	_Z17mergeSortedBlocksPiS_S_i

.visible .entry _Z17mergeSortedBlocksPiS_S_i(
	.param .u64 .ptr .align 1 _Z17mergeSortedBlocksPiS_S_i_param_0,
	.param .u64 .ptr .align 1 _Z17mergeSortedBlocksPiS_S_i_param_1,
	.param .u64 .ptr .align 1 _Z17mergeSortedBlocksPiS_S_i_param_2,
	.param .u32 _Z17mergeSortedBlocksPiS_S_i_param_3
)
{
	.reg .pred 	%p<10>;
	.reg .b32 	%r<49>;
	.reg .b64 	%rd<17>;

	ld.param.u64 	%rd6, [_Z17mergeSortedBlocksPiS_S_i_param_0];
	ld.param.u64 	%rd7, [_Z17mergeSortedBlocksPiS_S_i_param_1];
	ld.param.u64 	%rd5, [_Z17mergeSortedBlocksPiS_S_i_param_2];
	ld.param.u32 	%r26, [_Z17mergeSortedBlocksPiS_S_i_param_3];
	cvta.to.global.u64 	%rd1, %rd6;
	cvta.to.global.u64 	%rd8, %rd7;
	mov.u32 	%r27, %ctaid.x;
	mov.u32 	%r1, %ntid.x;
	mul.lo.s32 	%r2, %r27, %r1;
	mul.wide.u32 	%rd9, %r27, 4;
	add.s64 	%rd2, %rd8, %rd9;
	ld.global.u32 	%r3, [%rd2];
	add.s32 	%r28, %r26, -1;
	setp.ge.u32 	%p1, %r27, %r28;
	@%p1 bra 	$L__BB0_2;
	ld.global.u32 	%r41, [%rd2+4];
	bra.uni 	$L__BB0_3;
$L__BB0_2:
	mov.u32 	%r29, %nctaid.x;
	mul.lo.s32 	%r41, %r29, %r1;
$L__BB0_3:
	mov.u32 	%r30, %tid.x;
	add.s32 	%r31, %r2, %r30;
	add.s32 	%r47, %r31, %r3;
	setp.ge.s32 	%p2, %r47, %r41;
	@%p2 bra 	$L__BB0_15;
	setp.lt.s32 	%p3, %r26, 1;
	@%p3 bra 	$L__BB0_11;
	cvta.to.global.u64 	%rd3, %rd5;
$L__BB0_6:
	mul.wide.s32 	%rd12, %r47, 4;
	add.s64 	%rd13, %rd1, %rd12;
	ld.global.u32 	%r10, [%rd13];
	mov.b32 	%r44, 0;
	mov.u32 	%r43, %r26;
$L__BB0_7:
	sub.s32 	%r33, %r43, %r44;
	shr.u32 	%r34, %r33, 31;
	add.s32 	%r35, %r33, %r34;
	shr.s32 	%r36, %r35, 1;
	add.s32 	%r37, %r36, %r44;
	mul.wide.s32 	%rd14, %r37, 4;
	add.s64 	%rd15, %rd3, %rd14;
	ld.global.u32 	%r38, [%rd15];
	setp.lt.s32 	%p6, %r10, %r38;
	add.s32 	%r39, %r37, 1;
	selp.b32 	%r44, %r44, %r39, %p6;
	selp.b32 	%r43, %r37, %r43, %p6;
	setp.lt.s32 	%p7, %r44, %r43;
	@%p7 bra 	$L__BB0_7;
	mul.wide.s32 	%rd16, %r44, 4;
	add.s64 	%rd4, %rd1, %rd16;
	ld.global.u32 	%r45, [%rd4];
$L__BB0_9:
	atom.relaxed.global.cas.b32 	%r40, [%rd4], %r45, %r10;
	ld.global.u32 	%r45, [%rd4];
	setp.ne.s32 	%p8, %r40, %r45;
	@%p8 bra 	$L__BB0_9;
	add.s32 	%r47, %r47, %r1;
	setp.lt.s32 	%p9, %r47, %r41;
	@%p9 bra 	$L__BB0_6;
	bra.uni 	$L__BB0_15;
$L__BB0_11:
	ld.global.u32 	%r48, [%rd1];
$L__BB0_12:
	mul.wide.s32 	%rd10, %r47, 4;
	add.s64 	%rd11, %rd1, %rd10;
	ld.global.u32 	%r21, [%rd11];
$L__BB0_13:
	atom.relaxed.global.cas.b32 	%r23, [%rd1], %r48, %r21;
	ld.global.u32 	%r48, [%rd1];
	setp.ne.s32 	%p4, %r23, %r48;
	@%p4 bra 	$L__BB0_13;
	add.s32 	%r47, %r47, %r1;
	setp.lt.s32 	%p5, %r47, %r41;
	mov.u32 	%r48, %r23;
	@%p5 bra 	$L__BB0_12;
$L__BB0_15:
	ret;

}


// ===== COMPILED SASS (sm_100) =====

	.target	sm_100

	.elftype	@"ET_EXEC"


//--------------------- .note.nv.tkinfo           --------------------------
	.section	.note.nv.tkinfo,"",@"SHT_NOTE"
	.sectionflags	@"SHF_NOTE_NV_TKINFO"
	.tkinfo
        /*0018*/ 	.word	0x00000002
        /*0030*/ 	.string	""
        /*0030*/ 	.string	"ptxas"
        /*0030*/ 	.string	"Cuda compilation tools, release 13.0, V13.0.88"
        /*0030*/ 	.string	"Build cuda_13.0.r13.0/compiler.36424714_0"
        /*0030*/ 	.string	"-arch sm_100 -m 64 "



//--------------------- .note.nv.cuinfo           --------------------------
	.section	.note.nv.cuinfo,"",@"SHT_NOTE"
	.sectionflags	@"SHF_NOTE_NV_CUINFO"
        /*0018*/ 	.short	0x0002
        /*001a*/ 	.short	0x0064
        /*001c*/ 	.short	0x0082
	.zero		2


//--------------------- .nv.info                  --------------------------
	.section	.nv.info,"",@"SHT_CUDA_INFO"
	.align	4


	//----- nvinfo : EIATTR_REGCOUNT
	.align		4
        /*0000*/ 	.byte	0x04, 0x2f
        /*0002*/ 	.short	(.L_1 - .L_0)
	.align		4
.L_0:
        /*0004*/ 	.word	index@(_Z17mergeSortedBlocksPiS_S_i)
        /*0008*/ 	.word	0x00000012


	//----- nvinfo : EIATTR_FRAME_SIZE
	.align		4
.L_1:
        /*000c*/ 	.byte	0x04, 0x11
        /*000e*/ 	.short	(.L_3 - .L_2)
	.align		4
.L_2:
        /*0010*/ 	.word	index@(_Z17mergeSortedBlocksPiS_S_i)
        /*0014*/ 	.word	0x00000000


	//----- nvinfo : EIATTR_MIN_STACK_SIZE
	.align		4
.L_3:
        /*0018*/ 	.byte	0x04, 0x12
        /*001a*/ 	.short	(.L_5 - .L_4)
	.align		4
.L_4:
        /*001c*/ 	.word	index@(_Z17mergeSortedBlocksPiS_S_i)
        /*0020*/ 	.word	0x00000000
.L_5:


//--------------------- .nv.compat                --------------------------
	.section	.nv.compat,"",@"SHT_CUDA_COMPAT_INFO"
	.align	4
        /*0000*/ 	.byte	0x02, 0x09, 0x00, 0x00, 0x02, 0x02, 0x01, 0x00, 0x02, 0x05, 0x05, 0x00, 0x03, 0x07, 0x01, 0x01
        /*0010*/ 	.byte	0x02, 0x03, 0x00, 0x00, 0x02, 0x06, 0x01, 0x00, 0x04, 0x0b, 0x08, 0x00, 0x09, 0x00, 0x00, 0x00
        /*0020*/ 	.byte	0x00, 0x00, 0x00, 0x00


//--------------------- .nv.info._Z17mergeSortedBlocksPiS_S_i --------------------------
	.section	.nv.info._Z17mergeSortedBlocksPiS_S_i,"",@"SHT_CUDA_INFO"
	.sectionflags	@""
	.align	4


	//----- nvinfo : EIATTR_CUDA_API_VERSION
	.align		4
        /*0000*/ 	.byte	0x04, 0x37
        /*0002*/ 	.short	(.L_7 - .L_6)
.L_6:
        /*0004*/ 	.word	0x00000082


	//----- nvinfo : EIATTR_KPARAM_INFO
	.align		4
.L_7:
        /*0008*/ 	.byte	0x04, 0x17
        /*000a*/ 	.short	(.L_9 - .L_8)
.L_8:
        /*000c*/ 	.word	0x00000000
        /*0010*/ 	.short	0x0003
        /*0012*/ 	.short	0x0018
        /*0014*/ 	.byte	0x00, 0xf0, 0x11, 0x00


	//----- nvinfo : EIATTR_KPARAM_INFO
	.align		4
.L_9:
        /*0018*/ 	.byte	0x04, 0x17
        /*001a*/ 	.short	(.L_11 - .L_10)
.L_10:
        /*001c*/ 	.word	0x00000000
        /*0020*/ 	.short	0x0002
        /*0022*/ 	.short	0x0010
        /*0024*/ 	.byte	0x00, 0xf5, 0x21, 0x00


	//----- nvinfo : EIATTR_KPARAM_INFO
	.align		4
.L_11:
        /*0028*/ 	.byte	0x04, 0x17
        /*002a*/ 	.short	(.L_13 - .L_12)
.L_12:
        /*002c*/ 	.word	0x00000000
        /*0030*/ 	.short	0x0001
        /*0032*/ 	.short	0x0008
        /*0034*/ 	.byte	0x00, 0xf5, 0x21, 0x00


	//----- nvinfo : EIATTR_KPARAM_INFO
	.align		4
.L_13:
        /*0038*/ 	.byte	0x04, 0x17
        /*003a*/ 	.short	(.L_15 - .L_14)
.L_14:
        /*003c*/ 	.word	0x00000000
        /*0040*/ 	.short	0x0000
        /*0042*/ 	.short	0x0000
        /*0044*/ 	.byte	0x00, 0xf5, 0x21, 0x00


	//----- nvinfo : EIATTR_SPARSE_MMA_MASK
	.align		4
.L_15:
        /*0048*/ 	.byte	0x03, 0x50
        /*004a*/ 	.short	0x0000


	//----- nvinfo : EIATTR_MAXREG_COUNT
	.align		4
        /*004c*/ 	.byte	0x03, 0x1b
        /*004e*/ 	.short	0x00ff


	//----- nvinfo : EIATTR_MERCURY_ISA_VERSION
	.align		4
        /*0050*/ 	.byte	0x03, 0x5f
        /*0052*/ 	.short	0x0101


	//----- nvinfo : EIATTR_VRC_CTA_INIT_COUNT
	.align		4
        /*0054*/ 	.byte	0x02, 0x4a
	.zero		1
	.zero		1


	//----- nvinfo : EIATTR_EXIT_INSTR_OFFSETS
	.align		4
        /*0058*/ 	.byte	0x04, 0x1c
        /*005a*/ 	.short	(.L_17 - .L_16)


	//   ....[0]....
.L_16:
        /*005c*/ 	.word	0x00000110


	//   ....[1]....
        /*0060*/ 	.word	0x00000340


	//   ....[2]....
        /*0064*/ 	.word	0x00000460


	//----- nvinfo : EIATTR_CRS_STACK_SIZE
	.align		4
.L_17:
        /*0068*/ 	.byte	0x04, 0x1e
        /*006a*/ 	.short	(.L_19 - .L_18)
.L_18:
        /*006c*/ 	.word	0x00000000


	//----- nvinfo : EIATTR_CBANK_PARAM_SIZE
	.align		4
.L_19:
        /*0070*/ 	.byte	0x03, 0x19
        /*0072*/ 	.short	0x001c


	//----- nvinfo : EIATTR_PARAM_CBANK
	.align		4
        /*0074*/ 	.byte	0x04, 0x0a
        /*0076*/ 	.short	(.L_21 - .L_20)
	.align		4
.L_20:
        /*0078*/ 	.word	index@(.nv.constant0._Z17mergeSortedBlocksPiS_S_i)
        /*007c*/ 	.short	0x0380
        /*007e*/ 	.short	0x001c


	//----- nvinfo : EIATTR_SW_WAR
	.align		4
.L_21:
        /*0080*/ 	.byte	0x04, 0x36
        /*0082*/ 	.short	(.L_23 - .L_22)
.L_22:
        /*0084*/ 	.word	0x00000008
.L_23:


//--------------------- .nv.callgraph             --------------------------
	.section	.nv.callgraph,"",@"SHT_CUDA_CALLGRAPH"
	.align	4
	.sectionentsize	8
	.align		4
        /*0000*/ 	.word	0x00000000
	.align		4
        /*0004*/ 	.word	0xffffffff
	.align		4
        /*0008*/ 	.word	0x00000000
	.align		4
        /*000c*/ 	.word	0xfffffffe
	.align		4
        /*0010*/ 	.word	0x00000000
	.align		4
        /*0014*/ 	.word	0xfffffffd
	.align		4
        /*0018*/ 	.word	0x00000000
	.align		4
        /*001c*/ 	.word	0xfffffffc


//--------------------- .text._Z17mergeSortedBlocksPiS_S_i --------------------------
	.section	.text._Z17mergeSortedBlocksPiS_S_i,"ax",@progbits
	.align	128
        .global         _Z17mergeSortedBlocksPiS_S_i
        .type           _Z17mergeSortedBlocksPiS_S_i,@function
        .size           _Z17mergeSortedBlocksPiS_S_i,(.L_x_10 - _Z17mergeSortedBlocksPiS_S_i)
        .other          _Z17mergeSortedBlocksPiS_S_i,@"STO_CUDA_ENTRY STV_DEFAULT"
_Z17mergeSortedBlocksPiS_S_i:
.text._Z17mergeSortedBlocksPiS_S_i:
[----:B------:R-:W-:Y:S01]  /*0000*/  LDC R1, c[0x0][0x37c] ;  /* 0x0000df00ff017b82 */ /* 0x000fe20000000800 */
[----:B------:R-:W0:Y:S01]  /*0010*/  S2R R7, SR_CTAID.X ;  /* 0x0000000000077919 */ /* 0x000e220000002500 */
[----:B------:R-:W1:Y:S06]  /*0020*/  LDCU UR5, c[0x0][0x398] ;  /* 0x00007300ff0577ac */ /* 0x000e6c0008000800 */
[----:B------:R-:W2:Y:S01]  /*0030*/  LDC.64 R2, c[0x0][0x388] ;  /* 0x0000e200ff027b82 */ /* 0x000ea20000000a00 */
[----:B------:R-:W3:Y:S01]  /*0040*/  LDCU.64 UR6, c[0x0][0x358] ;  /* 0x00006b00ff0677ac */ /* 0x000ee20008000a00 */
[----:B-1----:R-:W-:-:S06]  /*0050*/  UIADD3 UR4, UPT, UPT, UR5, -0x1, URZ ;  /* 0xffffffff05047890 */ /* 0x002fcc000fffe0ff */
[C---:B0-----:R-:W-:Y:S01]  /*0060*/  ISETP.GE.U32.AND P0, PT, R7.reuse, UR4, PT ;  /* 0x0000000407007c0c */ /* 0x041fe2000bf06070 */
[----:B--2---:R-:W-:-:S05]  /*0070*/  IMAD.WIDE.U32 R2, R7, 0x4, R2 ;  /* 0x0000000407027825 */ /* 0x004fca00078e0002 */
[----:B---3--:R-:W2:Y:S07]  /*0080*/  LDG.E R5, desc[UR6][R2.64] ;  /* 0x0000000602057981 */ /* 0x008eae000c1e1900 */
[----:B------:R-:W3:Y:S01]  /*0090*/  @!P0 LDG.E R0, desc[UR6][R2.64+0x4] ;  /* 0x0000040602008981 */ /* 0x000ee2000c1e1900 */
[----:B------:R-:W2:Y:S01]  /*00a0*/  S2R R8, SR_TID.X ;  /* 0x0000000000087919 */ /* 0x000ea20000002100 */
[----:B------:R-:W0:Y:S01]  /*00b0*/  LDCU UR4, c[0x0][0x360] ;  /* 0x00006c00ff0477ac */ /* 0x000e220008000800 */
[----:B------:R-:W1:Y:S01]  /*00c0*/  @P0 LDC R6, c[0x0][0x370] ;  /* 0x0000dc00ff060b82 */ /* 0x000e620000000800 */
[----:B0-----:R-:W-:-:S05]  /*00d0*/  IMAD R4, R7, UR4, RZ ;  /* 0x0000000407047c24 */ /* 0x001fca000f8e02ff */
[----:B--2---:R-:W-:Y:S01]  /*00e0*/  IADD3 R5, PT, PT, R5, R4, R8 ;  /* 0x0000000405057210 */ /* 0x004fe20007ffe008 */
[----:B-1----:R-:W-:-:S05]  /*00f0*/  @P0 IMAD R0, R6, UR4, RZ ;  /* 0x0000000406000c24 */ /* 0x002fca000f8e02ff */
[----:B---3--:R-:W-:-:S13]  /*0100*/  ISETP.GE.AND P0, PT, R5, R0, PT ;  /* 0x000000000500720c */ /* 0x008fda0003f06270 */
[----:B------:R-:W-:Y:S05]  /*0110*/  @P0 EXIT ;  /* 0x000000000000094d */ /* 0x000fea0003800000 */
[----:B------:R-:W-:Y:S01]  /*0120*/  UISETP.GE.AND UP0, UPT, UR5, 0x1, UPT ;  /* 0x000000010500788c */ /* 0x000fe2000bf06270 */
[----:B------:R-:W-:-:S08]  /*0130*/  IMAD.MOV.U32 R3, RZ, RZ, R5 ;  /* 0x000000ffff037224 */ /* 0x000fd000078e0005 */
[----:B------:R-:W-:Y:S05]  /*0140*/  BRA.U !UP0, `(.L_x_0) ;  /* 0x0000000108807547 */ /* 0x000fea000b800000 */
.L_x_5:
[----:B0-----:R-:W0:Y:S01]  /*0150*/  LDC.64 R6, c[0x0][0x380] ;  /* 0x0000e000ff067b82 */ /* 0x001e220000000a00 */
[----:B------:R-:W1:Y:S07]  /*0160*/  LDCU UR5, c[0x0][0x398] ;  /* 0x00007300ff0577ac */ /* 0x000e6e0008000800 */
[----:B------:R-:W2:Y:S01]  /*0170*/  LDC.64 R8, c[0x0][0x390] ;  /* 0x0000e400ff087b82 */ /* 0x000ea20000000a00 */
[----:B0-----:R-:W-:-:S05]  /*0180*/  IMAD.WIDE R4, R3, 0x4, R6 ;  /* 0x0000000403047825 */ /* 0x001fca00078e0206 */
[----:B------:R0:W5:Y:S01]  /*0190*/  LDG.E R15, desc[UR6][R4.64] ;  /* 0x00000006040f7981 */ /* 0x000162000c1e1900 */
[----:B------:R-:W-:Y:S02]  /*01a0*/  VIADD R3, R3, UR4 ;  /* 0x0000000403037c36 */ /* 0x000fe40008000000 */
[----:B------:R-:W-:Y:S01]  /*01b0*/  HFMA2 R11, -RZ, RZ, 0, 0 ;  /* 0x00000000ff0b7431 */ /* 0x000fe200000001ff */
[----:B------:R-:W-:Y:S01]  /*01c0*/  BSSY.RECONVERGENT B0, `(.L_x_1) ;  /* 0x000000d000007945 */ /* 0x000fe20003800200 */
[----:B-1----:R-:W-:Y:S01]  /*01d0*/  IMAD.U32 R2, RZ, RZ, UR5 ;  /* 0x00000005ff027e24 */ /* 0x002fe2000f8e00ff */
[----:B--2---:R-:W-:-:S13]  /*01e0*/  ISETP.GE.AND P0, PT, R3, R0, PT ;  /* 0x000000000300720c */ /* 0x004fda0003f06270 */
.L_x_2:
[----:B0-----:R-:W-:-:S05]  /*01f0*/  IMAD.IADD R4, R2, 0x1, -R11 ;  /* 0x0000000102047824 */ /* 0x001fca00078e0a0b */
[----:B------:R-:W-:-:S04]  /*0200*/  LEA.HI R4, R4, R4, RZ, 0x1 ;  /* 0x0000000404047211 */ /* 0x000fc800078f08ff */
[----:B------:R-:W-:-:S05]  /*0210*/  LEA.HI.SX32 R13, R4, R11, 0x1f ;  /* 0x0000000b040d7211 */ /* 0x000fca00078ffaff */
[----:B------:R-:W-:-:S06]  /*0220*/  IMAD.WIDE R4, R13, 0x4, R8 ;  /* 0x000000040d047825 */ /* 0x000fcc00078e0208 */
[----:B------:R-:W2:Y:S02]  /*0230*/  LDG.E R4, desc[UR6][R4.64] ;  /* 0x0000000604047981 */ /* 0x000ea4000c1e1900 */
[----:B--2--5:R-:W-:-:S04]  /*0240*/  ISETP.GE.AND P1, PT, R15, R4, PT ;  /* 0x000000040f00720c */ /* 0x024fc80003f26270 */
[----:B------:R-:W-:-:S09]  /*0250*/  SEL R2, R13, R2, !P1 ;  /* 0x000000020d027207 */ /* 0x000fd20004800000 */
[----:B------:R-:W-:-:S04]  /*0260*/  @P1 IADD3 R11, PT, PT, R13, 0x1, RZ ;  /* 0x000000010d0b1810 */ /* 0x000fc80007ffe0ff */
[----:B------:R-:W-:-:S13]  /*0270*/  ISETP.GE.AND P1, PT, R11, R2, PT ;  /* 0x000000020b00720c */ /* 0x000fda0003f26270 */
[----:B------:R-:W-:Y:S05]  /*0280*/  @!P1 BRA `(.L_x_2) ;  /* 0xfffffffc00d89947 */ /* 0x000fea000383ffff */
[----:B------:R-:W-:Y:S05]  /*0290*/  BSYNC.RECONVERGENT B0 ;  /* 0x0000000000007941 */ /* 0x000fea0003800200 */
.L_x_1:
[----:B------:R-:W-:-:S05]  /*02a0*/  IMAD.WIDE R6, R11, 0x4, R6 ;  /* 0x000000040b067825 */ /* 0x000fca00078e0206 */
[----:B------:R0:W5:Y:S01]  /*02b0*/  LDG.E R14, desc[UR6][R6.64] ;  /* 0x00000006060e7981 */ /* 0x000162000c1e1900 */
[----:B------:R-:W-:Y:S01]  /*02c0*/  BSSY B0, `(.L_x_3) ;  /* 0x0000006000007945 */ /* 0x000fe20003800000 */
.L_x_4:
[----:B------:R-:W-:Y:S05]  /*02d0*/  YIELD ;  /* 0x0000000000007946 */ /* 0x000fea0003800000 */
[----:B-----5:R-:W2:Y:S04]  /*02e0*/  ATOMG.E.CAS.STRONG.GPU PT, R5, [R6], R14, R15 ;  /* 0x0000000e060573a9 */ /* 0x020ea800001ee10f */
[----:B------:R-:W2:Y:S02]  /*02f0*/  LDG.E R14, desc[UR6][R6.64] ;  /* 0x00000006060e7981 */ /* 0x000ea4000c1e1900 */
[----:B--2---:R-:W-:-:S13]  /*0300*/  ISETP.NE.AND P1, PT, R5, R14, PT ;  /* 0x0000000e0500720c */ /* 0x004fda0003f25270 */
[----:B------:R-:W-:Y:S05]  /*0310*/  @P1 BRA `(.L_x_4) ;  /* 0xfffffffc00ec1947 */ /* 0x000fea000383ffff */
[----:B------:R-:W-:Y:S05]  /*0320*/  BSYNC B0 ;  /* 0x0000000000007941 */ /* 0x000fea0003800000 */
.L_x_3:
[----:B------:R-:W-:Y:S05]  /*0330*/  @!P0 BRA `(.L_x_5) ;  /* 0xfffffffc00848947 */ /* 0x000fea000383ffff */
[----:B------:R-:W-:Y:S05]  /*0340*/  EXIT ;  /* 0x000000000000794d */ /* 0x000fea0003800000 */
.L_x_0:
[----:B------:R-:W0:Y:S02]  /*0350*/  LDC.64 R4, c[0x0][0x380] ;  /* 0x0000e000ff047b82 */ /* 0x000e240000000a00 */
[----:B0-----:R0:W5:Y:S02]  /*0360*/  LDG.E R8, desc[UR6][R4.64] ;  /* 0x0000000604087981 */ /* 0x001164000c1e1900 */
.L_x_8:
[----:B0-----:R-:W0:Y:S02]  /*0370*/  LDC.64 R4, c[0x0][0x380] ;  /* 0x0000e000ff047b82 */ /* 0x001e240000000a00 */
[----:B0-----:R-:W-:-:S05]  /*0380*/  IMAD.WIDE R4, R3, 0x4, R4 ;  /* 0x0000000403047825 */ /* 0x001fca00078e0204 */
[----:B-----5:R0:W5:Y:S01]  /*0390*/  LDG.E R9, desc[UR6][R4.64] ;  /* 0x0000000604097981 */ /* 0x020162000c1e1900 */
[----:B------:R-:W1:Y:S01]  /*03a0*/  LDC.64 R6, c[0x0][0x380] ;  /* 0x0000e000ff067b82 */ /* 0x000e620000000a00 */
[----:B------:R-:W-:Y:S01]  /*03b0*/  VIADD R3, R3, UR4 ;  /* 0x0000000403037c36 */ /* 0x000fe20008000000 */
[----:B------:R-:W-:Y:S04]  /*03c0*/  BSSY B0, `(.L_x_6) ;  /* 0x0000007000007945 */ /* 0x000fe80003800000 */
[----:B------:R-:W-:-:S13]  /*03d0*/  ISETP.GE.AND P1, PT, R3, R0, PT ;  /* 0x000000000300720c */ /* 0x000fda0003f26270 */
.L_x_7:
[----:B------:R-:W-:Y:S05]  /*03e0*/  YIELD ;  /* 0x0000000000007946 */ /* 0x000fea0003800000 */
[----:B01---5:R-:W2:Y:S04]  /*03f0*/  ATOMG.E.CAS.STRONG.GPU PT, R5, [R6], R8, R9 ;  /* 0x00000008060573a9 */ /* 0x023ea800001ee109 */
[----:B------:R-:W2:Y:S02]  /*0400*/  LDG.E R8, desc[UR6][R6.64] ;  /* 0x0000000606087981 */ /* 0x000ea4000c1e1900 */
[----:B--2---:R-:W-:-:S13]  /*0410*/  ISETP.NE.AND P0, PT, R5, R8, PT ;  /* 0x000000080500720c */ /* 0x004fda0003f05270 */
[----:B------:R-:W-:Y:S05]  /*0420*/  @P0 BRA `(.L_x_7) ;  /* 0xfffffffc00ec0947 */ /* 0x000fea000383ffff */
[----:B------:R-:W-:Y:S05]  /*0430*/  BSYNC B0 ;  /* 0x0000000000007941 */ /* 0x000fea0003800000 */
.L_x_6:
[----:B------:R-:W-:Y:S01]  /*0440*/  MOV R8, R5 ;  /* 0x0000000500087202 */ /* 0x000fe20000000f00 */
[----:B------:R-:W-:Y:S06]  /*0450*/  @!P1 BRA `(.L_x_8) ;  /* 0xfffffffc00c49947 */ /* 0x000fec000383ffff */
[----:B------:R-:W-:Y:S05]  /*0460*/  EXIT ;  /* 0x000000000000794d */ /* 0x000fea0003800000 */
.L_x_9:
[----:B------:R-:W-:-:S00]  /*0470*/  BRA `(.L_x_9) ;  /* 0xfffffffc00fc7947 */ /* 0x000fc0000383ffff */
[----:B------:R-:W-:-:S00]  /*0480*/  NOP ;  /* 0x0000000000007918 */ /* 0x000fc00000000000 */
[----:B------:R-:W-:-:S00]  /*0490*/  NOP ;  /* 0x0000000000007918 */ /* 0x000fc00000000000 */
[----:B------:R-:W-:-:S00]  /*04a0*/  NOP ;  /* 0x0000000000007918 */ /* 0x000fc00000000000 */
[----:B------:R-:W-:-:S00]  /*04b0*/  NOP ;  /* 0x0000000000007918 */ /* 0x000fc00000000000 */
[----:B------:R-:W-:-:S00]  /*04c0*/  NOP ;  /* 0x0000000000007918 */ /* 0x000fc00000000000 */
[----:B------:R-:W-:-:S00]  /*04d0*/  NOP ;  /* 0x0000000000007918 */ /* 0x000fc00000000000 */
[----:B------:R-:W-:-:S00]  /*04e0*/  NOP ;  /* 0x0000000000007918 */ /* 0x000fc00000000000 */
[----:B------:R-:W-:-:S00]  /*04f0*/  NOP ;  /* 0x0000000000007918 */ /* 0x000fc00000000000 */
.L_x_10:


//--------------------- .nv.shared.reserved.0     --------------------------
	.section	.nv.shared.reserved.0,"aw",@nobits
	.weak		__nv_reservedSMEM_offset_0_alias
	.size		__nv_reservedSMEM_offset_0_alias, 0, 64
	.other		__nv_reservedSMEM_offset_0_alias,@"STO_CUDA_RESERVED_SHARED STV_DEFAULT"
__nv_reservedSMEM_offset_0_alias:
	.zero		0
	.zero		64


//--------------------- .nv.constant0._Z17mergeSortedBlocksPiS_S_i --------------------------
	.section	.nv.constant0._Z17mergeSortedBlocksPiS_S_i,"a",@progbits
	.sectionflags	@""
	.align	4
.nv.constant0._Z17mergeSortedBlocksPiS_S_i:
	.zero		924


//--------------------- SYMBOLS --------------------------

	.type		.nv.reservedSmem.offset0,@object
	.size		.nv.reservedSmem.offset0,0x4
